//
// Generated by NVIDIA NVVM Compiler
//
// Compiler Build ID: CL-36424714
// Cuda compilation tools, release 13.0, V13.0.88
// Based on NVVM 20.0.0
//

.version 9.0
.target sm_100
.address_size 64

	// .globl	_Z10vector_addPfS_S_i

.visible .entry _Z10vector_addPfS_S_i(
	.param .u64 .ptr .align 1 _Z10vector_addPfS_S_i_param_0,
	.param .u64 .ptr .align 1 _Z10vector_addPfS_S_i_param_1,
	.param .u64 .ptr .align 1 _Z10vector_addPfS_S_i_param_2,
	.param .u32 _Z10vector_addPfS_S_i_param_3
)
{
	.reg .pred 	%p<7>;
	.reg .b32 	%r<31>;
	.reg .b32 	%f<16>;
	.reg .b64 	%rd<25>;

	ld.param.u64 	%rd4, [_Z10vector_addPfS_S_i_param_0];
	ld.param.u64 	%rd5, [_Z10vector_addPfS_S_i_param_1];
	ld.param.u64 	%rd6, [_Z10vector_addPfS_S_i_param_2];
	ld.param.u32 	%r12, [_Z10vector_addPfS_S_i_param_3];
	cvta.to.global.u64 	%rd1, %rd4;
	cvta.to.global.u64 	%rd2, %rd6;
	cvta.to.global.u64 	%rd3, %rd5;
	mov.u32 	%r13, %nctaid.x;
	mov.u32 	%r14, %ntid.x;
	mul.lo.s32 	%r1, %r13, %r14;
	mov.u32 	%r15, %ctaid.x;
	mov.u32 	%r16, %tid.x;
	mad.lo.s32 	%r29, %r15, %r14, %r16;
	setp.ge.s32 	%p1, %r29, %r12;
	@%p1 bra 	$L__BB0_7;
	add.s32 	%r17, %r29, %r1;
	max.s32 	%r18, %r12, %r17;
	setp.lt.s32 	%p2, %r17, %r12;
	selp.u32 	%r19, 1, 0, %p2;
	add.s32 	%r20, %r17, %r19;
	sub.s32 	%r21, %r18, %r20;
	div.u32 	%r22, %r21, %r1;
	add.s32 	%r3, %r22, %r19;
	and.b32  	%r23, %r3, 3;
	setp.eq.s32 	%p3, %r23, 3;
	@%p3 bra 	$L__BB0_4;
	add.s32 	%r24, %r3, 1;
	and.b32  	%r25, %r24, 3;
	neg.s32 	%r27, %r25;
$L__BB0_3:
	.pragma "nounroll";
	mul.wide.s32 	%rd7, %r29, 4;
	add.s64 	%rd8, %rd1, %rd7;
	add.s64 	%rd9, %rd2, %rd7;
	add.s64 	%rd10, %rd3, %rd7;
	ld.global.f32 	%f1, [%rd10];
	ld.global.f32 	%f2, [%rd9];
	add.f32 	%f3, %f1, %f2;
	st.global.f32 	[%rd8], %f3;
	add.s32 	%r29, %r29, %r1;
	add.s32 	%r27, %r27, 1;
	setp.ne.s32 	%p4, %r27, 0;
	@%p4 bra 	$L__BB0_3;
$L__BB0_4:
	setp.lt.u32 	%p5, %r3, 3;
	@%p5 bra 	$L__BB0_7;
	mul.wide.s32 	%rd15, %r1, 4;
	shl.b32 	%r26, %r1, 2;
$L__BB0_6:
	mul.wide.s32 	%rd11, %r29, 4;
	add.s64 	%rd12, %rd3, %rd11;
	ld.global.f32 	%f4, [%rd12];
	add.s64 	%rd13, %rd2, %rd11;
	ld.global.f32 	%f5, [%rd13];
	add.f32 	%f6, %f4, %f5;
	add.s64 	%rd14, %rd1, %rd11;
	st.global.f32 	[%rd14], %f6;
	add.s64 	%rd16, %rd12, %rd15;
	ld.global.f32 	%f7, [%rd16];
	add.s64 	%rd17, %rd13, %rd15;
	ld.global.f32 	%f8, [%rd17];
	add.f32 	%f9, %f7, %f8;
	add.s64 	%rd18, %rd14, %rd15;
	st.global.f32 	[%rd18], %f9;
	add.s64 	%rd19, %rd16, %rd15;
	ld.global.f32 	%f10, [%rd19];
	add.s64 	%rd20, %rd17, %rd15;
	ld.global.f32 	%f11, [%rd20];
	add.f32 	%f12, %f10, %f11;
	add.s64 	%rd21, %rd18, %rd15;
	st.global.f32 	[%rd21], %f12;
	add.s64 	%rd22, %rd19, %rd15;
	ld.global.f32 	%f13, [%rd22];
	add.s64 	%rd23, %rd20, %rd15;
	ld.global.f32 	%f14, [%rd23];
	add.f32 	%f15, %f13, %f14;
	add.s64 	%rd24, %rd21, %rd15;
	st.global.f32 	[%rd24], %f15;
	add.s32 	%r29, %r26, %r29;
	setp.lt.s32 	%p6, %r29, %r12;
	@%p6 bra 	$L__BB0_6;
$L__BB0_7:
	ret;

}


// ===== COMPILED SASS (sm_100) =====

	.target	sm_100

	.elftype	@"ET_EXEC"


//--------------------- .note.nv.tkinfo           --------------------------
	.section	.note.nv.tkinfo,"",@"SHT_NOTE"
	.sectionflags	@"SHF_NOTE_NV_TKINFO"
	.tkinfo
        /*0018*/ 	.word	0x00000002
        /*0030*/ 	.string	""
        /*0030*/ 	.string	"ptxas"
        /*0030*/ 	.string	"Cuda compilation tools, release 13.0, V13.0.88"
        /*0030*/ 	.string	"Build cuda_13.0.r13.0/compiler.36424714_0"
        /*0030*/ 	.string	"-arch sm_100 -m 64 "



//--------------------- .note.nv.cuinfo           --------------------------
	.section	.note.nv.cuinfo,"",@"SHT_NOTE"
	.sectionflags	@"SHF_NOTE_NV_CUINFO"
        /*0018*/ 	.short	0x0002
        /*001a*/ 	.short	0x0064
        /*001c*/ 	.short	0x0082
	.zero		2


//--------------------- .nv.info                  --------------------------
	.section	.nv.info,"",@"SHT_CUDA_INFO"
	.align	4


	//----- nvinfo : EIATTR_REGCOUNT
	.align		4
        /*0000*/ 	.byte	0x04, 0x2f
        /*0002*/ 	.short	(.L_1 - .L_0)
	.align		4
.L_0:
        /*0004*/ 	.word	index@(_Z10vector_addPfS_S_i)
        /*0008*/ 	.word	0x0000001a


	//----- nvinfo : EIATTR_FRAME_SIZE
	.align		4
.L_1:
        /*000c*/ 	.byte	0x04, 0x11
        /*000e*/ 	.short	(.L_3 - .L_2)
	.align		4
.L_2:
        /*0010*/ 	.word	index@(_Z10vector_addPfS_S_i)
        /*0014*/ 	.word	0x00000000


	//----- nvinfo : EIATTR_MIN_STACK_SIZE
	.align		4
.L_3:
        /*0018*/ 	.byte	0x04, 0x12
        /*001a*/ 	.short	(.L_5 - .L_4)
	.align		4
.L_4:
        /*001c*/ 	.word	index@(_Z10vector_addPfS_S_i)
        /*0020*/ 	.word	0x00000000
.L_5:


//--------------------- .nv.compat                --------------------------
	.section	.nv.compat,"",@"SHT_CUDA_COMPAT_INFO"
	.align	4
        /*0000*/ 	.byte	0x02, 0x09, 0x00, 0x00, 0x02, 0x02, 0x01, 0x00, 0x02, 0x05, 0x05, 0x00, 0x03, 0x07, 0x01, 0x01
        /*0010*/ 	.byte	0x02, 0x03, 0x00, 0x00, 0x02, 0x06, 0x01, 0x00, 0x04, 0x0b, 0x08, 0x00, 0x09, 0x00, 0x00, 0x00
        /*0020*/ 	.byte	0x00, 0x00, 0x00, 0x00


//--------------------- .nv.info._Z10vector_addPfS_S_i --------------------------
	.section	.nv.info._Z10vector_addPfS_S_i,"",@"SHT_CUDA_INFO"
	.sectionflags	@""
	.align	4


	//----- nvinfo : EIATTR_CUDA_API_VERSION
	.align		4
        /*0000*/ 	.byte	0x04, 0x37
        /*0002*/ 	.short	(.L_7 - .L_6)
.L_6:
        /*0004*/ 	.word	0x00000082


	//----- nvinfo : EIATTR_KPARAM_INFO
	.align		4
.L_7:
        /*0008*/ 	.byte	0x04, 0x17
        /*000a*/ 	.short	(.L_9 - .L_8)
.L_8:
        /*000c*/ 	.word	0x00000000
        /*0010*/ 	.short	0x0003
        /*0012*/ 	.short	0x0018
        /*0014*/ 	.byte	0x00, 0xf0, 0x11, 0x00


	//----- nvinfo : EIATTR_KPARAM_INFO
	.align		4
.L_9:
        /*0018*/ 	.byte	0x04, 0x17
        /*001a*/ 	.short	(.L_11 - .L_10)
.L_10:
        /*001c*/ 	.word	0x00000000
        /*0020*/ 	.short	0x0002
        /*0022*/ 	.short	0x0010
        /*0024*/ 	.byte	0x00, 0xf5, 0x21, 0x00


	//----- nvinfo : EIATTR_KPARAM_INFO
	.align		4
.L_11:
        /*0028*/ 	.byte	0x04, 0x17
        /*002a*/ 	.short	(.L_13 - .L_12)
.L_12:
        /*002c*/ 	.word	0x00000000
        /*0030*/ 	.short	0x0001
        /*0032*/ 	.short	0x0008
        /*0034*/ 	.byte	0x00, 0xf5, 0x21, 0x00


	//----- nvinfo : EIATTR_KPARAM_INFO
	.align		4
.L_13:
        /*0038*/ 	.byte	0x04, 0x17
        /*003a*/ 	.short	(.L_15 - .L_14)
.L_14:
        /*003c*/ 	.word	0x00000000
        /*0040*/ 	.short	0x0000
        /*0042*/ 	.short	0x0000
        /*0044*/ 	.byte	0x00, 0xf5, 0x21, 0x00


	//----- nvinfo : EIATTR_SPARSE_MMA_MASK
	.align		4
.L_15:
        /*0048*/ 	.byte	0x03, 0x50
        /*004a*/ 	.short	0x0000


	//----- nvinfo : EIATTR_MAXREG_COUNT
	.align		4
        /*004c*/ 	.byte	0x03, 0x1b
        /*004e*/ 	.short	0x00ff


	//----- nvinfo : EIATTR_MERCURY_ISA_VERSION
	.align		4
        /*0050*/ 	.byte	0x03, 0x5f
        /*0052*/ 	.short	0x0101


	//----- nvinfo : EIATTR_VRC_CTA_INIT_COUNT
	.align		4
        /*0054*/ 	.byte	0x02, 0x4a
	.zero		1
	.zero		1


	//----- nvinfo : EIATTR_EXIT_INSTR_OFFSETS
	.align		4
        /*0058*/ 	.byte	0x04, 0x1c
        /*005a*/ 	.short	(.L_17 - .L_16)


	//   ....[0]....
.L_16:
        /*005c*/ 	.word	0x00000090


	//   ....[1]....
        /*0060*/ 	.word	0x000003a0


	//   ....[2]....
        /*0064*/ 	.word	0x000005d0


	//----- nvinfo : EIATTR_CRS_STACK_SIZE
	.align		4
.L_17:
        /*0068*/ 	.byte	0x04, 0x1e
        /*006a*/ 	.short	(.L_19 - .L_18)
.L_18:
        /*006c*/ 	.word	0x00000000


	//----- nvinfo : EIATTR_CBANK_PARAM_SIZE
	.align		4
.L_19:
        /*0070*/ 	.byte	0x03, 0x19
        /*0072*/ 	.short	0x001c


	//----- nvinfo : EIATTR_PARAM_CBANK
	.align		4
        /*0074*/ 	.byte	0x04, 0x0a
        /*0076*/ 	.short	(.L_21 - .L_20)
	.align		4
.L_20:
        /*0078*/ 	.word	index@(.nv.constant0._Z10vector_addPfS_S_i)
        /*007c*/ 	.short	0x0380
        /*007e*/ 	.short	0x001c


	//----- nvinfo : EIATTR_SW_WAR
	.align		4
.L_21:
        /*0080*/ 	.byte	0x04, 0x36
        /*0082*/ 	.short	(.L_23 - .L_22)
.L_22:
        /*0084*/ 	.word	0x00000008
.L_23:


//--------------------- .nv.callgraph             --------------------------
	.section	.nv.callgraph,"",@"SHT_CUDA_CALLGRAPH"
	.align	4
	.sectionentsize	8
	.align		4
        /*0000*/ 	.word	0x00000000
	.align		4
        /*0004*/ 	.word	0xffffffff
	.align		4
        /*0008*/ 	.word	0x00000000
	.align		4
        /*000c*/ 	.word	0xfffffffe
	.align		4
        /*0010*/ 	.word	0x00000000
	.align		4
        /*0014*/ 	.word	0xfffffffd
	.align		4
        /*0018*/ 	.word	0x00000000
	.align		4
        /*001c*/ 	.word	0xfffffffc


//--------------------- .text._Z10vector_addPfS_S_i --------------------------
	.section	.text._Z10vector_addPfS_S_i,"ax",@progbits
	.align	128
        .global         _Z10vector_addPfS_S_i
        .type           _Z10vector_addPfS_S_i,@function
        .size           _Z10vector_addPfS_S_i,(.L_x_5 - _Z10vector_addPfS_S_i)
        .other          _Z10vector_addPfS_S_i,@"STO_CUDA_ENTRY STV_DEFAULT"
_Z10vector_addPfS_S_i:
.text._Z10vector_addPfS_S_i:
[----:B------:R-:W-:Y:S01]  /*0000*/  LDC R1, c[0x0][0x37c] ;  /* 0x0000df00ff017b82 */ /* 0x000fe20000000800 */
[----:B------:R-:W0:Y:S01]  /*0010*/  S2R R3, SR_TID.X ;  /* 0x0000000000037919 */ /* 0x000e220000002100 */
[----:B------:R-:W1:Y:S06]  /*0020*/  LDCU UR4, c[0x0][0x370] ;  /* 0x00006e00ff0477ac */ /* 0x000e6c0008000800 */
[----:B------:R-:W0:Y:S01]  /*0030*/  S2UR UR5, SR_CTAID.X ;  /* 0x00000000000579c3 */ /* 0x000e220000002500 */
[----:B------:R-:W2:Y:S07]  /*0040*/  LDCU UR6, c[0x0][0x398] ;  /* 0x00007300ff0677ac */ /* 0x000eae0008000800 */
[----:B------:R-:W0:Y:S02]  /*0050*/  LDC R0, c[0x0][0x360] ;  /* 0x0000d800ff007b82 */ /* 0x000e240000000800 */
[----:B0-----:R-:W-:-:S02]  /*0060*/  IMAD R3, R0, UR5, R3 ;  /* 0x0000000500037c24 */ /* 0x001fc4000f8e0203 */
[----:B-1----:R-:W-:-:S03]  /*0070*/  IMAD R0, R0, UR4, RZ ;  /* 0x0000000400007c24 */ /* 0x002fc6000f8e02ff */
[----:B--2---:R-:W-:-:S13]  /*0080*/  ISETP.GE.AND P0, PT, R3, UR6, PT ;  /* 0x0000000603007c0c */ /* 0x004fda000bf06270 */
[----:B------:R-:W-:Y:S05]  /*0090*/  @P0 EXIT ;  /* 0x000000000000094d */ /* 0x000fea0003800000 */
[----:B------:R-:W0:Y:S01]  /*00a0*/  I2F.U32.RP R8, R0 ;  /* 0x0000000000087306 */ /* 0x000e220000209000 */
[----:B------:R-:W-:Y:S01]  /*00b0*/  IADD3 R2, PT, PT, R0, R3, RZ ;  /* 0x0000000300027210 */ /* 0x000fe20007ffe0ff */
[----:B------:R-:W1:Y:S01]  /*00c0*/  LDCU.64 UR4, c[0x0][0x358] ;  /* 0x00006b00ff0477ac */ /* 0x000e620008000a00 */
[----:B------:R-:W-:Y:S01]  /*00d0*/  IADD3 R9, PT, PT, RZ, -R0, RZ ;  /* 0x80000000ff097210 */ /* 0x000fe20007ffe0ff */
[----:B------:R-:W-:Y:S01]  /*00e0*/  BSSY.RECONVERGENT B0, `(.L_x_0) ;  /* 0x000002b000007945 */ /* 0x000fe20003800200 */
[C---:B------:R-:W-:Y:S02]  /*00f0*/  ISETP.GE.AND P0, PT, R2.reuse, UR6, PT ;  /* 0x0000000602007c0c */ /* 0x040fe4000bf06270 */
[----:B------:R-:W-:Y:S02]  /*0100*/  VIMNMX R7, PT, PT, R2, UR6, !PT ;  /* 0x0000000602077c48 */ /* 0x000fe4000ffe0100 */
[----:B------:R-:W-:Y:S02]  /*0110*/  SEL R6, RZ, 0x1, P0 ;  /* 0x00000001ff067807 */ /* 0x000fe40000000000 */
[----:B------:R-:W-:-:S02]  /*0120*/  ISETP.NE.U32.AND P2, PT, R0, RZ, PT ;  /* 0x000000ff0000720c */ /* 0x000fc40003f45070 */
[----:B------:R-:W-:Y:S01]  /*0130*/  IADD3 R7, PT, PT, R7, -R2, -R6 ;  /* 0x8000000207077210 */ /* 0x000fe20007ffe806 */
[----:B0-----:R-:W0:Y:S02]  /*0140*/  MUFU.RCP R8, R8 ;  /* 0x0000000800087308 */ /* 0x001e240000001000 */
[----:B0-----:R-:W-:-:S06]  /*0150*/  IADD3 R4, PT, PT, R8, 0xffffffe, RZ ;  /* 0x0ffffffe08047810 */ /* 0x001fcc0007ffe0ff */
[----:B------:R0:W2:Y:S02]  /*0160*/  F2I.FTZ.U32.TRUNC.NTZ R5, R4 ;  /* 0x0000000400057305 */ /* 0x0000a4000021f000 */
[----:B0-----:R-:W-:Y:S02]  /*0170*/  HFMA2 R4, -RZ, RZ, 0, 0 ;  /* 0x00000000ff047431 */ /* 0x001fe400000001ff */
[----:B--2---:R-:W-:-:S04]  /*0180*/  IMAD R9, R9, R5, RZ ;  /* 0x0000000509097224 */ /* 0x004fc800078e02ff */
[----:B------:R-:W-:-:S06]  /*0190*/  IMAD.HI.U32 R8, R5, R9, R4 ;  /* 0x0000000905087227 */ /* 0x000fcc00078e0004 */
[----:B------:R-:W-:-:S05]  /*01a0*/  IMAD.HI.U32 R5, R8, R7, RZ ;  /* 0x0000000708057227 */ /* 0x000fca00078e00ff */
[----:B------:R-:W-:-:S05]  /*01b0*/  IADD3 R2, PT, PT, -R5, RZ, RZ ;  /* 0x000000ff05027210 */ /* 0x000fca0007ffe1ff */
[----:B------:R-:W-:-:S05]  /*01c0*/  IMAD R7, R0, R2, R7 ;  /* 0x0000000200077224 */ /* 0x000fca00078e0207 */
[----:B------:R-:W-:-:S13]  /*01d0*/  ISETP.GE.U32.AND P0, PT, R7, R0, PT ;  /* 0x000000000700720c */ /* 0x000fda0003f06070 */
[----:B------:R-:W-:Y:S02]  /*01e0*/  @P0 IADD3 R7, PT, PT, -R0, R7, RZ ;  /* 0x0000000700070210 */ /* 0x000fe40007ffe1ff */
[----:B------:R-:W-:Y:S02]  /*01f0*/  @P0 IADD3 R5, PT, PT, R5, 0x1, RZ ;  /* 0x0000000105050810 */ /* 0x000fe40007ffe0ff */
[----:B------:R-:W-:-:S13]  /*0200*/  ISETP.GE.U32.AND P1, PT, R7, R0, PT ;  /* 0x000000000700720c */ /* 0x000fda0003f26070 */
[----:B------:R-:W-:Y:S02]  /*0210*/  @P1 IADD3 R5, PT, PT, R5, 0x1, RZ ;  /* 0x0000000105051810 */ /* 0x000fe40007ffe0ff */
[----:B------:R-:W-:-:S04]  /*0220*/  @!P2 LOP3.LUT R5, RZ, R0, RZ, 0x33, !PT ;  /* 0x00000000ff05a212 */ /* 0x000fc800078e33ff */
[----:B------:R-:W-:-:S04]  /*0230*/  IADD3 R2, PT, PT, R6, R5, RZ ;  /* 0x0000000506027210 */ /* 0x000fc80007ffe0ff */
[C---:B------:R-:W-:Y:S02]  /*0240*/  LOP3.LUT R4, R2.reuse, 0x3, RZ, 0xc0, !PT ;  /* 0x0000000302047812 */ /* 0x040fe400078ec0ff */
[----:B------:R-:W-:Y:S02]  /*0250*/  ISETP.GE.U32.AND P1, PT, R2, 0x3, PT ;  /* 0x000000030200780c */ /* 0x000fe40003f26070 */
[----:B------:R-:W-:-:S13]  /*0260*/  ISETP.NE.AND P0, PT, R4, 0x3, PT ;  /* 0x000000030400780c */ /* 0x000fda0003f05270 */
[----:B-1----:R-:W-:Y:S05]  /*0270*/  @!P0 BRA `(.L_x_1) ;  /* 0x0000000000448947 */ /* 0x002fea0003800000 */
[----:B------:R-:W0:Y:S01]  /*0280*/  LDC.64 R4, c[0x0][0x390] ;  /* 0x0000e400ff047b82 */ /* 0x000e220000000a00 */
[----:B------:R-:W-:-:S04]  /*0290*/  IADD3 R2, PT, PT, R2, 0x1, RZ ;  /* 0x0000000102027810 */ /* 0x000fc80007ffe0ff */
[----:B------:R-:W-:-:S03]  /*02a0*/  LOP3.LUT R2, R2, 0x3, RZ, 0xc0, !PT ;  /* 0x0000000302027812 */ /* 0x000fc600078ec0ff */
[----:B------:R-:W1:Y:S01]  /*02b0*/  LDC.64 R6, c[0x0][0x380] ;  /* 0x0000e000ff067b82 */ /* 0x000e620000000a00 */
[----:B------:R-:W-:-:S07]  /*02c0*/  IADD3 R2, PT, PT, -R2, RZ, RZ ;  /* 0x000000ff02027210 */ /* 0x000fce0007ffe1ff */
[----:B------:R-:W2:Y:S02]  /*02d0*/  LDC.64 R8, c[0x0][0x388] ;  /* 0x0000e200ff087b82 */ /* 0x000ea40000000a00 */
.L_x_2:
[----:B0-----:R-:W-:-:S04]  /*02e0*/  IMAD.WIDE R12, R3, 0x4, R4 ;  /* 0x00000004030c7825 */ /* 0x001fc800078e0204 */
[C---:B--2---:R-:W-:Y:S02]  /*02f0*/  IMAD.WIDE R14, R3.reuse, 0x4, R8 ;  /* 0x00000004030e7825 */ /* 0x044fe400078e0208 */
[----:B------:R-:W2:Y:S04]  /*0300*/  LDG.E R13, desc[UR4][R12.64] ;  /* 0x000000040c0d7981 */ /* 0x000ea8000c1e1900 */
[----:B------:R-:W2:Y:S01]  /*0310*/  LDG.E R14, desc[UR4][R14.64] ;  /* 0x000000040e0e7981 */ /* 0x000ea2000c1e1900 */
[----:B-1-3--:R-:W-:Y:S01]  /*0320*/  IMAD.WIDE R10, R3, 0x4, R6 ;  /* 0x00000004030a7825 */ /* 0x00afe200078e0206 */
[----:B------:R-:W-:Y:S02]  /*0330*/  IADD3 R2, PT, PT, R2, 0x1, RZ ;  /* 0x0000000102027810 */ /* 0x000fe40007ffe0ff */
[----:B------:R-:W-:-:S02]  /*0340*/  IADD3 R3, PT, PT, R0, R3, RZ ;  /* 0x0000000300037210 */ /* 0x000fc40007ffe0ff */
[----:B------:R-:W-:Y:S01]  /*0350*/  ISETP.NE.AND P0, PT, R2, RZ, PT ;  /* 0x000000ff0200720c */ /* 0x000fe20003f05270 */
[----:B--2---:R-:W-:-:S05]  /*0360*/  FADD R17, R14, R13 ;  /* 0x0000000d0e117221 */ /* 0x004fca0000000000 */
[----:B------:R3:W-:Y:S07]  /*0370*/  STG.E desc[UR4][R10.64], R17 ;  /* 0x000000110a007986 */ /* 0x0007ee000c101904 */
[----:B------:R-:W-:Y:S05]  /*0380*/  @P0 BRA `(.L_x_2) ;  /* 0xfffffffc00d40947 */ /* 0x000fea000383ffff */
.L_x_1:
[----:B------:R-:W-:Y:S05]  /*0390*/  BSYNC.RECONVERGENT B0 ;  /* 0x0000000000007941 */ /* 0x000fea0003800200 */
.L_x_0:
[----:B------:R-:W-:Y:S05]  /*03a0*/  @!P1 EXIT ;  /* 0x000000000000994d */ /* 0x000fea0003800000 */
.L_x_3:
[----:B------:R-:W3:Y:S08]  /*03b0*/  LDC.64 R4, c[0x0][0x388] ;  /* 0x0000e200ff047b82 */ /* 0x000ef00000000a00 */
[----:B------:R-:W0:Y:S01]  /*03c0*/  LDC.64 R6, c[0x0][0x390] ;  /* 0x0000e400ff067b82 */ /* 0x000e220000000a00 */
[----:B---3--:R-:W-:-:S07]  /*03d0*/  IMAD.WIDE R10, R3, 0x4, R4 ;  /* 0x00000004030a7825 */ /* 0x008fce00078e0204 */
[----:B------:R-:W1:Y:S01]  /*03e0*/  LDC.64 R4, c[0x0][0x380] ;  /* 0x0000e000ff047b82 */ /* 0x000e620000000a00 */
[----:B--2---:R-:W2:Y:S01]  /*03f0*/  LDG.E R2, desc[UR4][R10.64] ;  /* 0x000000040a027981 */ /* 0x004ea2000c1e1900 */
[----:B0-----:R-:W-:-:S05]  /*0400*/  IMAD.WIDE R12, R3, 0x4, R6 ;  /* 0x00000004030c7825 */ /* 0x001fca00078e0206 */
[----:B------:R-:W2:Y:S01]  /*0410*/  LDG.E R7, desc[UR4][R12.64] ;  /* 0x000000040c077981 */ /* 0x000ea2000c1e1900 */
[----:B-1----:R-:W-:-:S04]  /*0420*/  IMAD.WIDE R16, R3, 0x4, R4 ;  /* 0x0000000403107825 */ /* 0x002fc800078e0204 */
[----:B------:R-:W-:-:S04]  /*0430*/  IMAD.WIDE R4, R0, 0x4, R10 ;  /* 0x0000000400047825 */ /* 0x000fc800078e020a */
[----:B--2---:R-:W-:Y:S01]  /*0440*/  FADD R19, R2, R7 ;  /* 0x0000000702137221 */ /* 0x004fe20000000000 */
[----:B------:R-:W-:-:S04]  /*0450*/  IMAD.WIDE R6, R0, 0x4, R12 ;  /* 0x0000000400067825 */ /* 0x000fc800078e020c */
[----:B------:R0:W-:Y:S04]  /*0460*/  STG.E desc[UR4][R16.64], R19 ;  /* 0x0000001310007986 */ /* 0x0001e8000c101904 */
[----:B------:R-:W2:Y:S04]  /*0470*/  LDG.E R2, desc[UR4][R4.64] ;  /* 0x0000000404027981 */ /* 0x000ea8000c1e1900 */
[----:B------:R-:W2:Y:S01]  /*0480*/  LDG.E R15, desc[UR4][R6.64] ;  /* 0x00000004060f7981 */ /* 0x000ea2000c1e1900 */
[----:B------:R-:W-:-:S04]  /*0490*/  IMAD.WIDE R8, R0, 0x4, R16 ;  /* 0x0000000400087825 */ /* 0x000fc800078e0210 */
[----:B------:R-:W-:-:S04]  /*04a0*/  IMAD.WIDE R10, R0, 0x4, R4 ;  /* 0x00000004000a7825 */ /* 0x000fc800078e0204 */
[----:B------:R-:W-:-:S04]  /*04b0*/  IMAD.WIDE R12, R0, 0x4, R6 ;  /* 0x00000004000c7825 */ /* 0x000fc800078e0206 */
[----:B--2---:R-:W-:-:S05]  /*04c0*/  FADD R21, R2, R15 ;  /* 0x0000000f02157221 */ /* 0x004fca0000000000 */
        /* <DEDUP_REMOVED lines=8> */
[----:B------:R-:W1:Y:S04]  /*0550*/  LDG.E R4, desc[UR4][R4.64] ;  /* 0x0000000404047981 */ /* 0x000e68000c1e1900 */
[----:B------:R-:W1:Y:S01]  /*0560*/  LDG.E R7, desc[UR4][R6.64] ;  /* 0x0000000406077981 */ /* 0x000e62000c1e1900 */
[C---:B0-----:R-:W-:Y:S01]  /*0570*/  IMAD.WIDE R16, R0.reuse, 0x4, R14 ;  /* 0x0000000400107825 */ /* 0x041fe200078e020e */
[----:B------:R-:W-:-:S04]  /*0580*/  LEA R3, R0, R3, 0x2 ;  /* 0x0000000300037211 */ /* 0x000fc800078e10ff */
[----:B------:R-:W-:Y:S01]  /*0590*/  ISETP.GE.AND P0, PT, R3, UR6, PT ;  /* 0x0000000603007c0c */ /* 0x000fe2000bf06270 */
[----:B-1----:R-:W-:-:S05]  /*05a0*/  FADD R9, R4, R7 ;  /* 0x0000000704097221 */ /* 0x002fca0000000000 */
[----:B------:R2:W-:Y:S07]  /*05b0*/  STG.E desc[UR4][R16.64], R9 ;  /* 0x0000000910007986 */ /* 0x0005ee000c101904 */
[----:B------:R-:W-:Y:S05]  /*05c0*/  @!P0 BRA `(.L_x_3) ;  /* 0xfffffffc00788947 */ /* 0x000fea000383ffff */
[----:B------:R-:W-:Y:S05]  /*05d0*/  EXIT ;  /* 0x000000000000794d */ /* 0x000fea0003800000 */
.L_x_4:
[----:B------:R-:W-:-:S00]  /*05e0*/  BRA `(.L_x_4) ;  /* 0xfffffffc00fc7947 */ /* 0x000fc0000383ffff */
[----:B------:R-:W-:-:S00]  /*05f0*/  NOP ;  /* 0x0000000000007918 */ /* 0x000fc00000000000 */
        /* <DEDUP_REMOVED lines=8> */
.L_x_5:


//--------------------- .nv.shared.reserved.0     --------------------------
	.section	.nv.shared.reserved.0,"aw",@nobits
	.weak		__nv_reservedSMEM_offset_0_alias
	.size		__nv_reservedSMEM_offset_0_alias, 0, 64
	.other		__nv_reservedSMEM_offset_0_alias,@"STO_CUDA_RESERVED_SHARED STV_DEFAULT"
__nv_reservedSMEM_offset_0_alias:
	.zero		0
	.zero		64


//--------------------- .nv.constant0._Z10vector_addPfS_S_i --------------------------
	.section	.nv.constant0._Z10vector_addPfS_S_i,"a",@progbits
	.sectionflags	@""
	.align	4
.nv.constant0._Z10vector_addPfS_S_i:
	.zero		924


//--------------------- SYMBOLS --------------------------

	.type		.nv.reservedSmem.offset0,@object
	.size		.nv.reservedSmem.offset0,0x4
